//
// Generated by NVIDIA NVVM Compiler
//
// Compiler Build ID: CL-36424714
// Cuda compilation tools, release 13.0, V13.0.88
// Based on NVVM 20.0.0
//

.version 9.0
.target sm_100
.address_size 64

	// .globl	_Z9transposePKfPf

.visible .entry _Z9transposePKfPf(
	.param .u64 .ptr .align 1 _Z9transposePKfPf_param_0,
	.param .u64 .ptr .align 1 _Z9transposePKfPf_param_1
)
{
	.reg .pred 	%p<6>;
	.reg .b32 	%r<18>;
	.reg .b32 	%f<2>;
	.reg .b64 	%rd<9>;

	ld.param.u64 	%rd1, [_Z9transposePKfPf_param_0];
	ld.param.u64 	%rd2, [_Z9transposePKfPf_param_1];
	mov.u32 	%r4, %ctaid.x;
	mov.u32 	%r5, %ntid.x;
	mov.u32 	%r6, %tid.x;
	mad.lo.s32 	%r1, %r4, %r5, %r6;
	mov.u32 	%r7, %ctaid.y;
	mov.u32 	%r8, %ntid.y;
	mov.u32 	%r9, %tid.y;
	mad.lo.s32 	%r10, %r7, %r8, %r9;
	mov.u32 	%r11, %ctaid.z;
	mov.u32 	%r12, %ntid.z;
	mov.u32 	%r13, %tid.z;
	mad.lo.s32 	%r3, %r11, %r12, %r13;
	setp.gt.s32 	%p1, %r1, 41;
	setp.gt.u32 	%p2, %r10, 35;
	setp.gt.u32 	%p3, %r3, 54;
	or.pred  	%p4, %p2, %p3;
	or.pred  	%p5, %p4, %p1;
	@%p5 bra 	$L__BB0_2;
	cvta.to.global.u64 	%rd3, %rd1;
	cvta.to.global.u64 	%rd4, %rd2;
	mad.lo.s32 	%r14, %r10, 55, %r3;
	mad.lo.s32 	%r15, %r1, 1980, %r14;
	mad.lo.s32 	%r16, %r1, 55, %r3;
	mad.lo.s32 	%r17, %r10, 2310, %r16;
	mul.wide.s32 	%rd5, %r15, 4;
	add.s64 	%rd6, %rd3, %rd5;
	ld.global.nc.f32 	%f1, [%rd6];
	mul.wide.s32 	%rd7, %r17, 4;
	add.s64 	%rd8, %rd4, %rd7;
	st.global.f32 	[%rd8], %f1;
$L__BB0_2:
	ret;

}


// ===== COMPILED SASS (sm_100) =====

	.target	sm_100

	.elftype	@"ET_EXEC"


//--------------------- .note.nv.tkinfo           --------------------------
	.section	.note.nv.tkinfo,"",@"SHT_NOTE"
	.sectionflags	@"SHF_NOTE_NV_TKINFO"
	.tkinfo
        /*0018*/ 	.word	0x00000002
        /*0030*/ 	.string	""
        /*0030*/ 	.string	"ptxas"
        /*0030*/ 	.string	"Cuda compilation tools, release 13.0, V13.0.88"
        /*0030*/ 	.string	"Build cuda_13.0.r13.0/compiler.36424714_0"
        /*0030*/ 	.string	"-arch sm_100 -m 64 "



//--------------------- .note.nv.cuinfo           --------------------------
	.section	.note.nv.cuinfo,"",@"SHT_NOTE"
	.sectionflags	@"SHF_NOTE_NV_CUINFO"
        /*0018*/ 	.short	0x0002
        /*001a*/ 	.short	0x0064
        /*001c*/ 	.short	0x0082
	.zero		2


//--------------------- .nv.info                  --------------------------
	.section	.nv.info,"",@"SHT_CUDA_INFO"
	.align	4


	//----- nvinfo : EIATTR_REGCOUNT
	.align		4
        /*0000*/ 	.byte	0x04, 0x2f
        /*0002*/ 	.short	(.L_1 - .L_0)
	.align		4
.L_0:
        /*0004*/ 	.word	index@(_Z9transposePKfPf)
        /*0008*/ 	.word	0x0000000a


	//----- nvinfo : EIATTR_FRAME_SIZE
	.align		4
.L_1:
        /*000c*/ 	.byte	0x04, 0x11
        /*000e*/ 	.short	(.L_3 - .L_2)
	.align		4
.L_2:
        /*0010*/ 	.word	index@(_Z9transposePKfPf)
        /*0014*/ 	.word	0x00000000


	//----- nvinfo : EIATTR_MIN_STACK_SIZE
	.align		4
.L_3:
        /*0018*/ 	.byte	0x04, 0x12
        /*001a*/ 	.short	(.L_5 - .L_4)
	.align		4
.L_4:
        /*001c*/ 	.word	index@(_Z9transposePKfPf)
        /*0020*/ 	.word	0x00000000
.L_5:


//--------------------- .nv.compat                --------------------------
	.section	.nv.compat,"",@"SHT_CUDA_COMPAT_INFO"
	.align	4
        /*0000*/ 	.byte	0x02, 0x09, 0x00, 0x00, 0x02, 0x02, 0x01, 0x00, 0x02, 0x05, 0x05, 0x00, 0x03, 0x07, 0x01, 0x01
        /*0010*/ 	.byte	0x02, 0x03, 0x00, 0x00, 0x02, 0x06, 0x01, 0x00, 0x04, 0x0b, 0x08, 0x00, 0x09, 0x00, 0x00, 0x00
        /*0020*/ 	.byte	0x00, 0x00, 0x00, 0x00


//--------------------- .nv.info._Z9transposePKfPf --------------------------
	.section	.nv.info._Z9transposePKfPf,"",@"SHT_CUDA_INFO"
	.sectionflags	@""
	.align	4


	//----- nvinfo : EIATTR_CUDA_API_VERSION
	.align		4
        /*0000*/ 	.byte	0x04, 0x37
        /*0002*/ 	.short	(.L_7 - .L_6)
.L_6:
        /*0004*/ 	.word	0x00000082


	//----- nvinfo : EIATTR_KPARAM_INFO
	.align		4
.L_7:
        /*0008*/ 	.byte	0x04, 0x17
        /*000a*/ 	.short	(.L_9 - .L_8)
.L_8:
        /*000c*/ 	.word	0x00000000
        /*0010*/ 	.short	0x0001
        /*0012*/ 	.short	0x0008
        /*0014*/ 	.byte	0x00, 0xf5, 0x21, 0x00


	//----- nvinfo : EIATTR_KPARAM_INFO
	.align		4
.L_9:
        /*0018*/ 	.byte	0x04, 0x17
        /*001a*/ 	.short	(.L_11 - .L_10)
.L_10:
        /*001c*/ 	.word	0x00000000
        /*0020*/ 	.short	0x0000
        /*0022*/ 	.short	0x0000
        /*0024*/ 	.byte	0x00, 0xf5, 0x21, 0x00


	//----- nvinfo : EIATTR_SPARSE_MMA_MASK
	.align		4
.L_11:
        /*0028*/ 	.byte	0x03, 0x50
        /*002a*/ 	.short	0x0000


	//----- nvinfo : EIATTR_MAXREG_COUNT
	.align		4
        /*002c*/ 	.byte	0x03, 0x1b
        /*002e*/ 	.short	0x00ff


	//----- nvinfo : EIATTR_MERCURY_ISA_VERSION
	.align		4
        /*0030*/ 	.byte	0x03, 0x5f
        /*0032*/ 	.short	0x0101


	//----- nvinfo : EIATTR_VRC_CTA_INIT_COUNT
	.align		4
        /*0034*/ 	.byte	0x02, 0x4a
	.zero		1
	.zero		1


	//----- nvinfo : EIATTR_EXIT_INSTR_OFFSETS
	.align		4
        /*0038*/ 	.byte	0x04, 0x1c
        /*003a*/ 	.short	(.L_13 - .L_12)


	//   ....[0]....
.L_12:
        /*003c*/ 	.word	0x00000100


	//   ....[1]....
        /*0040*/ 	.word	0x000001c0


	//----- nvinfo : EIATTR_CBANK_PARAM_SIZE
	.align		4
.L_13:
        /*0044*/ 	.byte	0x03, 0x19
        /*0046*/ 	.short	0x0010


	//----- nvinfo : EIATTR_PARAM_CBANK
	.align		4
        /*0048*/ 	.byte	0x04, 0x0a
        /*004a*/ 	.short	(.L_15 - .L_14)
	.align		4
.L_14:
        /*004c*/ 	.word	index@(.nv.constant0._Z9transposePKfPf)
        /*0050*/ 	.short	0x0380
        /*0052*/ 	.short	0x0010


	//----- nvinfo : EIATTR_SW_WAR
	.align		4
.L_15:
        /*0054*/ 	.byte	0x04, 0x36
        /*0056*/ 	.short	(.L_17 - .L_16)
.L_16:
        /*0058*/ 	.word	0x00000008
.L_17:


//--------------------- .nv.callgraph             --------------------------
	.section	.nv.callgraph,"",@"SHT_CUDA_CALLGRAPH"
	.align	4
	.sectionentsize	8
	.align		4
        /*0000*/ 	.word	0x00000000
	.align		4
        /*0004*/ 	.word	0xffffffff
	.align		4
        /*0008*/ 	.word	0x00000000
	.align		4
        /*000c*/ 	.word	0xfffffffe
	.align		4
        /*0010*/ 	.word	0x00000000
	.align		4
        /*0014*/ 	.word	0xfffffffd
	.align		4
        /*0018*/ 	.word	0x00000000
	.align		4
        /*001c*/ 	.word	0xfffffffc


//--------------------- .text._Z9transposePKfPf   --------------------------
	.section	.text._Z9transposePKfPf,"ax",@progbits
	.align	128
        .global         _Z9transposePKfPf
        .type           _Z9transposePKfPf,@function
        .size           _Z9transposePKfPf,(.L_x_1 - _Z9transposePKfPf)
        .other          _Z9transposePKfPf,@"STO_CUDA_ENTRY STV_DEFAULT"
_Z9transposePKfPf:
.text._Z9transposePKfPf:
[----:B------:R-:W-:Y:S01]  /*0000*/  LDC R1, c[0x0][0x37c] ;  /* 0x0000df00ff017b82 */ /* 0x000fe20000000800 */
[----:B------:R-:W0:Y:S07]  /*0010*/  S2R R2, SR_TID.Z ;  /* 0x0000000000027919 */ /* 0x000e2e0000002300 */
[----:B------:R-:W1:Y:S01]  /*0020*/  LDC R0, c[0x0][0x360] ;  /* 0x0000d800ff007b82 */ /* 0x000e620000000800 */
[----:B------:R-:W2:Y:S01]  /*0030*/  S2R R5, SR_TID.Y ;  /* 0x0000000000057919 */ /* 0x000ea20000002200 */
[----:B------:R-:W1:Y:S06]  /*0040*/  S2R R3, SR_TID.X ;  /* 0x0000000000037919 */ /* 0x000e6c0000002100 */
[----:B------:R-:W2:Y:S08]  /*0050*/  LDC R6, c[0x0][0x364] ;  /* 0x0000d900ff067b82 */ /* 0x000eb00000000800 */
[----:B------:R-:W0:Y:S08]  /*0060*/  S2UR UR6, SR_CTAID.Z ;  /* 0x00000000000679c3 */ /* 0x000e300000002700 */
[----:B------:R-:W0:Y:S08]  /*0070*/  LDC R7, c[0x0][0x368] ;  /* 0x0000da00ff077b82 */ /* 0x000e300000000800 */
[----:B------:R-:W2:Y:S08]  /*0080*/  S2UR UR5, SR_CTAID.Y ;  /* 0x00000000000579c3 */ /* 0x000eb00000002600 */
[----:B------:R-:W1:Y:S01]  /*0090*/  S2UR UR4, SR_CTAID.X ;  /* 0x00000000000479c3 */ /* 0x000e620000002500 */
[----:B0-----:R-:W-:-:S05]  /*00a0*/  IMAD R7, R7, UR6, R2 ;  /* 0x0000000607077c24 */ /* 0x001fca000f8e0202 */
[----:B------:R-:W-:Y:S01]  /*00b0*/  ISETP.GT.U32.AND P0, PT, R7, 0x36, PT ;  /* 0x000000360700780c */ /* 0x000fe20003f04070 */
[----:B--2---:R-:W-:-:S05]  /*00c0*/  IMAD R6, R6, UR5, R5 ;  /* 0x0000000506067c24 */ /* 0x004fca000f8e0205 */
[----:B------:R-:W-:Y:S01]  /*00d0*/  ISETP.GT.U32.OR P0, PT, R6, 0x23, P0 ;  /* 0x000000230600780c */ /* 0x000fe20000704470 */
[----:B-1----:R-:W-:-:S05]  /*00e0*/  IMAD R0, R0, UR4, R3 ;  /* 0x0000000400007c24 */ /* 0x002fca000f8e0203 */
[----:B------:R-:W-:-:S13]  /*00f0*/  ISETP.GT.OR P0, PT, R0, 0x29, P0 ;  /* 0x000000290000780c */ /* 0x000fda0000704670 */
[----:B------:R-:W-:Y:S05]  /*0100*/  @P0 EXIT ;  /* 0x000000000000094d */ /* 0x000fea0003800000 */
[----:B------:R-:W0:Y:S01]  /*0110*/  LDC.64 R2, c[0x0][0x380] ;  /* 0x0000e000ff027b82 */ /* 0x000e220000000a00 */
[----:B------:R-:W1:Y:S01]  /*0120*/  LDCU.64 UR4, c[0x0][0x358] ;  /* 0x00006b00ff0477ac */ /* 0x000e620008000a00 */
[----:B------:R-:W-:-:S04]  /*0130*/  IMAD R5, R6, 0x37, R7 ;  /* 0x0000003706057824 */ /* 0x000fc800078e0207 */
[----:B------:R-:W-:-:S04]  /*0140*/  IMAD R5, R0, 0x7bc, R5 ;  /* 0x000007bc00057824 */ /* 0x000fc800078e0205 */
[----:B0-----:R-:W-:Y:S02]  /*0150*/  IMAD.WIDE R2, R5, 0x4, R2 ;  /* 0x0000000405027825 */ /* 0x001fe400078e0202 */
[----:B------:R-:W0:Y:S04]  /*0160*/  LDC.64 R4, c[0x0][0x388] ;  /* 0x0000e200ff047b82 */ /* 0x000e280000000a00 */
[----:B-1----:R-:W2:Y:S01]  /*0170*/  LDG.E.CONSTANT R3, desc[UR4][R2.64] ;  /* 0x0000000402037981 */ /* 0x002ea2000c1e9900 */
[----:B------:R-:W-:-:S04]  /*0180*/  IMAD R7, R0, 0x37, R7 ;  /* 0x0000003700077824 */ /* 0x000fc800078e0207 */
[----:B------:R-:W-:-:S04]  /*0190*/  IMAD R7, R6, 0x906, R7 ;  /* 0x0000090606077824 */ /* 0x000fc800078e0207 */
[----:B0-----:R-:W-:-:S05]  /*01a0*/  IMAD.WIDE R4, R7, 0x4, R4 ;  /* 0x0000000407047825 */ /* 0x001fca00078e0204 */
[----:B--2---:R-:W-:Y:S01]  /*01b0*/  STG.E desc[UR4][R4.64], R3 ;  /* 0x0000000304007986 */ /* 0x004fe2000c101904 */
[----:B------:R-:W-:Y:S05]  /*01c0*/  EXIT ;  /* 0x000000000000794d */ /* 0x000fea0003800000 */
.L_x_0:
[----:B------:R-:W-:-:S00]  /*01d0*/  BRA `(.L_x_0) ;  /* 0xfffffffc00fc7947 */ /* 0x000fc0000383ffff */
[----:B------:R-:W-:-:S00]  /*01e0*/  NOP ;  /* 0x0000000000007918 */ /* 0x000fc00000000000 */
        /* <DEDUP_REMOVED lines=9> */
.L_x_1:


//--------------------- .nv.shared.reserved.0     --------------------------
	.section	.nv.shared.reserved.0,"aw",@nobits
	.weak		__nv_reservedSMEM_offset_0_alias
	.size		__nv_reservedSMEM_offset_0_alias, 0, 64
	.other		__nv_reservedSMEM_offset_0_alias,@"STO_CUDA_RESERVED_SHARED STV_DEFAULT"
__nv_reservedSMEM_offset_0_alias:
	.zero		0
	.zero		64


//--------------------- .nv.constant0._Z9transposePKfPf --------------------------
	.section	.nv.constant0._Z9transposePKfPf,"a",@progbits
	.sectionflags	@""
	.align	4
.nv.constant0._Z9transposePKfPf:
	.zero		912


//--------------------- SYMBOLS --------------------------

	.type		.nv.reservedSmem.offset0,@object
	.size		.nv.reservedSmem.offset0,0x4
